	.headerflags	@"EF_CUDA_TEXMODE_UNIFIED EF_CUDA_64BIT_ADDRESS EF_CUDA_ACCELERATORS EF_CUDA_SM90 EF_CUDA_VIRTUAL_SM(EF_CUDA_SM90)"
	.elftype	@"ET_EXEC"


//--------------------- .nv.info                  --------------------------
	.section	.nv.info,"",@"SHT_CUDA_INFO"
	.align	4


	//----- nvinfo : EIATTR_REGCOUNT
	.align		4
        /*0000*/ 	.byte	0x04, 0x2f
        /*0002*/ 	.short	(.L_1 - .L_0)
	.align		4
.L_0:
        /*0004*/ 	.word	index@(triton_poi_fused_add_2)
        /*0008*/ 	.word	0x0000000c


	//----- nvinfo : EIATTR_MIN_STACK_SIZE
	.align		4
.L_1:
        /*000c*/ 	.byte	0x04, 0x12
        /*000e*/ 	.short	(.L_3 - .L_2)
	.align		4
.L_2:
        /*0010*/ 	.word	index@(triton_poi_fused_add_2)
        /*0014*/ 	.word	0x00000000


	//----- nvinfo : EIATTR_FRAME_SIZE
	.align		4
.L_3:
        /*0018*/ 	.byte	0x04, 0x11
        /*001a*/ 	.short	(.L_5 - .L_4)
	.align		4
.L_4:
        /*001c*/ 	.word	index@(triton_poi_fused_add_2)
        /*0020*/ 	.word	0x00000000


	//----- nvinfo : EIATTR_MIN_STACK_SIZE
	.align		4
.L_5:
        /*0024*/ 	.byte	0x04, 0x12
        /*0026*/ 	.short	(.L_7 - .L_6)
	.align		4
.L_6:
        /*0028*/ 	.word	index@(triton_poi_fused_add_2)
        /*002c*/ 	.word	0x00000000
.L_7:


//--------------------- .nv.info.triton_poi_fused_add_2 --------------------------
	.section	.nv.info.triton_poi_fused_add_2,"",@"SHT_CUDA_INFO"
	.sectionflags	@""
	.align	4


	//----- nvinfo : EIATTR_CUDA_API_VERSION
	.align		4
        /*0000*/ 	.byte	0x04, 0x37
        /*0002*/ 	.short	(.L_9 - .L_8)
.L_8:
        /*0004*/ 	.word	0x0000007c


	//----- nvinfo : EIATTR_KPARAM_INFO
	.align		4
.L_9:
        /*0008*/ 	.byte	0x04, 0x17
        /*000a*/ 	.short	(.L_11 - .L_10)
.L_10:
        /*000c*/ 	.word	0x00000000
        /*0010*/ 	.short	0x0002
        /*0012*/ 	.short	0x0010
        /*0014*/ 	.byte	0x00, 0xf0, 0x11, 0x00


	//----- nvinfo : EIATTR_KPARAM_INFO
	.align		4
.L_11:
        /*0018*/ 	.byte	0x04, 0x17
        /*001a*/ 	.short	(.L_13 - .L_12)
.L_12:
        /*001c*/ 	.word	0x00000000
        /*0020*/ 	.short	0x0001
        /*0022*/ 	.short	0x0008
        /*0024*/ 	.byte	0x00, 0xf4, 0x21, 0x00


	//----- nvinfo : EIATTR_KPARAM_INFO
	.align		4
.L_13:
        /*0028*/ 	.byte	0x04, 0x17
        /*002a*/ 	.short	(.L_15 - .L_14)
.L_14:
        /*002c*/ 	.word	0x00000000
        /*0030*/ 	.short	0x0000
        /*0032*/ 	.short	0x0000
        /*0034*/ 	.byte	0x00, 0xf4, 0x21, 0x00


	//----- nvinfo : EIATTR_SPARSE_MMA_MASK
	.align		4
.L_15:
        /*0038*/ 	.byte	0x03, 0x50
        /*003a*/ 	.short	0x0000


	//----- nvinfo : EIATTR_MAXREG_COUNT
	.align		4
        /*003c*/ 	.byte	0x03, 0x1b
        /*003e*/ 	.short	0x00ff


	//----- nvinfo : EIATTR_EXIT_INSTR_OFFSETS
	.align		4
        /*0040*/ 	.byte	0x04, 0x1c
        /*0042*/ 	.short	(.L_17 - .L_16)


	//   ....[0]....
.L_16:
        /*0044*/ 	.word	0x00000170


	//   ....[1]....
        /*0048*/ 	.word	0x00000190


	//----- nvinfo : EIATTR_REQNTID
	.align		4
.L_17:
        /*004c*/ 	.byte	0x04, 0x10
        /*004e*/ 	.short	(.L_19 - .L_18)
.L_18:
        /*0050*/ 	.word	0x00000020
        /*0054*/ 	.word	0x00000001
        /*0058*/ 	.word	0x00000001


	//----- nvinfo : EIATTR_CBANK_PARAM_SIZE
	.align		4
.L_19:
        /*005c*/ 	.byte	0x03, 0x19
        /*005e*/ 	.short	0x0014


	//----- nvinfo : EIATTR_PARAM_CBANK
	.align		4
        /*0060*/ 	.byte	0x04, 0x0a
        /*0062*/ 	.short	(.L_21 - .L_20)
	.align		4
.L_20:
        /*0064*/ 	.word	index@(.nv.constant0.triton_poi_fused_add_2)
        /*0068*/ 	.short	0x0210
        /*006a*/ 	.short	0x0014


	//----- nvinfo : EIATTR_SW_WAR
	.align		4
.L_21:
        /*006c*/ 	.byte	0x04, 0x36
        /*006e*/ 	.short	(.L_23 - .L_22)
.L_22:
        /*0070*/ 	.word	0x00000008
.L_23:


//--------------------- .nv.callgraph             --------------------------
	.section	.nv.callgraph,"",@"SHT_CUDA_CALLGRAPH"
	.align	4
	.sectionentsize	8
	.align		4
        /*0000*/ 	.word	0x00000000
	.align		4
        /*0004*/ 	.word	0xffffffff
	.align		4
        /*0008*/ 	.word	0x00000000
	.align		4
        /*000c*/ 	.word	0xfffffffe
	.align		4
        /*0010*/ 	.word	0x00000000
	.align		4
        /*0014*/ 	.word	0xfffffffd
	.align		4
        /*0018*/ 	.word	0x00000000
	.align		4
        /*001c*/ 	.word	0xfffffffc


//--------------------- .text.triton_poi_fused_add_2 --------------------------
	.section	.text.triton_poi_fused_add_2,"ax",@progbits
	.align	128
        .global         triton_poi_fused_add_2
        .type           triton_poi_fused_add_2,@function
        .size           triton_poi_fused_add_2,(.L_x_1 - triton_poi_fused_add_2)
        .other          triton_poi_fused_add_2,@"STO_CUDA_ENTRY STV_DEFAULT"
triton_poi_fused_add_2:
.text.triton_poi_fused_add_2:
[----:B------:R-:W0:Y:S02]  /*0000*/  LDC R1, c[0x0][0x28] ;  /* 0x00000a00ff017b82 */ /* 0x000e240000000800 */
[----:B------:R-:W1:Y:S01]  /*0010*/  S2R R0, SR_TID.X ;  /* 0x0000000000007919 */ /* 0x000e620000002100 */
[----:B------:R-:W2:Y:S01]  /*0020*/  LDC.64 R2, c[0x0][0x210] ;  /* 0x00008400ff027b82 */ /* 0x000ea20000000a00 */
[----:B------:R-:W-:Y:S01]  /*0030*/  ULDC.64 UR4, c[0x0][0x208] ;  /* 0x0000820000047ab9 */ /* 0x000fe20000000a00 */
[----:B------:R-:W3:Y:S06]  /*0040*/  S2R R7, SR_CTAID.X ;  /* 0x0000000000077919 */ /* 0x000eec0000002500 */
[----:B------:R-:W4:Y:S01]  /*0050*/  LDC.64 R4, c[0x0][0x218] ;  /* 0x00008600ff047b82 */ /* 0x000f220000000a00 */
[----:B-1----:R-:W-:Y:S01]  /*0060*/  IMAD.SHL.U32 R0, R0, 0x2, RZ ;  /* 0x0000000200007824 */ /* 0x002fe200078e00ff */
[----:B---3--:R-:W-:-:S04]  /*0070*/  SHF.R.S32.HI R6, RZ, 0x19, R7 ;  /* 0x00000019ff067819 */ /* 0x008fc80000011407 */
[----:B------:R-:W-:-:S05]  /*0080*/  LOP3.LUT R0, R0, 0x3e, RZ, 0xc0, !PT ;  /* 0x0000003e00007812 */ /* 0x000fca00078ec0ff */
[----:B------:R-:W-:Y:S01]  /*0090*/  IMAD R7, R7, 0x40, R0 ;  /* 0x0000004007077824 */ /* 0x000fe200078e0200 */
[----:B------:R-:W-:-:S03]  /*00a0*/  SGXT R0, R6, 0x1 ;  /* 0x000000010600781a */ /* 0x000fc60000000200 */
[C---:B--2---:R-:W-:Y:S01]  /*00b0*/  IMAD.WIDE R2, R7.reuse, 0x4, R2 ;  /* 0x0000000407027825 */ /* 0x044fe200078e0202 */
[----:B------:R-:W-:Y:S02]  /*00c0*/  LEA.HI R0, R0, R7, RZ, 0x2 ;  /* 0x0000000700007211 */ /* 0x000fe400078f10ff */
[----:B------:R-:W-:Y:S02]  /*00d0*/  ISETP.GE.AND P0, PT, R7, 0x40, PT ;  /* 0x000000400700780c */ /* 0x000fe40003f06270 */
[----:B------:R-:W-:-:S05]  /*00e0*/  LOP3.LUT R0, R0, 0xfffffffc, RZ, 0xc0, !PT ;  /* 0xfffffffc00007812 */ /* 0x000fca00078ec0ff */
[----:B------:R-:W-:Y:S01]  /*00f0*/  IMAD.IADD R9, R7, 0x1, -R0 ;  /* 0x0000000107097824 */ /* 0x000fe200078e0a00 */
[----:B------:R-:W-:-:S03]  /*0100*/  CS2R R6, SRZ ;  /* 0x0000000000067805 */ /* 0x000fc6000001ff00 */
[----:B----4-:R-:W-:Y:S01]  /*0110*/  IMAD.WIDE R4, R9, 0x4, R4 ;  /* 0x0000000409047825 */ /* 0x010fe200078e0204 */
[----:B------:R-:W-:Y:S02]  /*0120*/  CS2R R8, SRZ ;  /* 0x0000000000087805 */ /* 0x000fe4000001ff00 */
[----:B------:R-:W2:Y:S04]  /*0130*/  @!P0 LDG.E.64 R6, desc[UR4][R2.64] ;  /* 0x0000000402068981 */ /* 0x000ea8000c1e1b00 */
[----:B------:R-:W2:Y:S02]  /*0140*/  @!P0 LDG.E.EL.64 R8, desc[UR4][R4.64] ;  /* 0x0000000404088981 */ /* 0x000ea4000c2e1b00 */
[----:B--2---:R-:W-:Y:S01]  /*0150*/  FADD R6, R8, R6 ;  /* 0x0000000608067221 */ /* 0x004fe20000000000 */
[----:B------:R-:W-:Y:S01]  /*0160*/  FADD R7, R9, R7 ;  /* 0x0000000709077221 */ /* 0x000fe20000000000 */
[----:B------:R-:W-:Y:S06]  /*0170*/  @P0 EXIT ;  /* 0x000000000000094d */ /* 0x000fec0003800000 */
[----:B------:R-:W-:Y:S01]  /*0180*/  STG.E.64 desc[UR4][R2.64], R6 ;  /* 0x0000000602007986 */ /* 0x000fe2000c101b04 */
[----:B------:R-:W-:Y:S05]  /*0190*/  EXIT ;  /* 0x000000000000794d */ /* 0x000fea0003800000 */
.L_x_0:
[----:B------:R-:W-:-:S00]  /*01a0*/  BRA `(.L_x_0) ;  /* 0xfffffffc00fc7947 */ /* 0x000fc0000383ffff */
[----:B------:R-:W-:-:S00]  /*01b0*/  NOP ;  /* 0x0000000000007918 */ /* 0x000fc00000000000 */
        /* <DEDUP_REMOVED lines=12> */
.L_x_1:


//--------------------- .nv.constant0.triton_poi_fused_add_2 --------------------------
	.section	.nv.constant0.triton_poi_fused_add_2,"a",@progbits
	.sectionflags	@""
	.align	4
.nv.constant0.triton_poi_fused_add_2:
	.zero		548
